//
// Generated by NVIDIA NVVM Compiler
//
// Compiler Build ID: CL-36424714
// Cuda compilation tools, release 13.0, V13.0.88
// Based on NVVM 20.0.0
//

.version 9.0
.target sm_100
.address_size 64

	// .globl	_Z17fluid_step_kernelPfS_S_S_ff

.visible .entry _Z17fluid_step_kernelPfS_S_S_ff(
	.param .u64 .ptr .align 1 _Z17fluid_step_kernelPfS_S_S_ff_param_0,
	.param .u64 .ptr .align 1 _Z17fluid_step_kernelPfS_S_S_ff_param_1,
	.param .u64 .ptr .align 1 _Z17fluid_step_kernelPfS_S_S_ff_param_2,
	.param .u64 .ptr .align 1 _Z17fluid_step_kernelPfS_S_S_ff_param_3,
	.param .f32 _Z17fluid_step_kernelPfS_S_S_ff_param_4,
	.param .f32 _Z17fluid_step_kernelPfS_S_S_ff_param_5
)
{
	.reg .pred 	%p<3>;
	.reg .b32 	%r<16>;
	.reg .b32 	%f<36>;
	.reg .b64 	%rd<20>;

	ld.param.u64 	%rd3, [_Z17fluid_step_kernelPfS_S_S_ff_param_0];
	ld.param.u64 	%rd4, [_Z17fluid_step_kernelPfS_S_S_ff_param_1];
	ld.param.u64 	%rd5, [_Z17fluid_step_kernelPfS_S_S_ff_param_2];
	ld.param.u64 	%rd6, [_Z17fluid_step_kernelPfS_S_S_ff_param_3];
	ld.param.f32 	%f3, [_Z17fluid_step_kernelPfS_S_S_ff_param_4];
	ld.param.f32 	%f4, [_Z17fluid_step_kernelPfS_S_S_ff_param_5];
	mov.u32 	%r3, %ctaid.x;
	mov.u32 	%r4, %ntid.x;
	mov.u32 	%r5, %tid.x;
	mad.lo.s32 	%r1, %r3, %r4, %r5;
	mov.u32 	%r6, %ctaid.y;
	mov.u32 	%r7, %ntid.y;
	mov.u32 	%r8, %tid.y;
	mad.lo.s32 	%r9, %r6, %r7, %r8;
	add.s32 	%r10, %r1, -1;
	add.s32 	%r11, %r9, -1;
	max.u32 	%r12, %r10, %r11;
	setp.gt.u32 	%p1, %r12, 255;
	@%p1 bra 	$L__BB0_3;
	cvta.to.global.u64 	%rd7, %rd3;
	cvta.to.global.u64 	%rd8, %rd4;
	cvta.to.global.u64 	%rd9, %rd5;
	cvta.to.global.u64 	%rd10, %rd6;
	mad.lo.s32 	%r13, %r9, 258, %r1;
	mul.wide.u32 	%rd11, %r13, 4;
	add.s64 	%rd12, %rd9, %rd11;
	ld.global.f32 	%f5, [%rd12];
	ld.global.f32 	%f6, [%rd12+4];
	add.s32 	%r14, %r13, -1;
	mul.wide.u32 	%rd13, %r14, 4;
	add.s64 	%rd14, %rd9, %rd13;
	ld.global.f32 	%f7, [%rd14];
	add.f32 	%f8, %f6, %f7;
	ld.global.f32 	%f9, [%rd12+1032];
	add.f32 	%f10, %f8, %f9;
	add.s32 	%r15, %r13, -258;
	mul.wide.u32 	%rd15, %r15, 4;
	add.s64 	%rd16, %rd9, %rd15;
	ld.global.f32 	%f11, [%rd16];
	add.f32 	%f12, %f10, %f11;
	mul.f32 	%f13, %f5, 0f40800000;
	sub.f32 	%f14, %f12, %f13;
	mul.f32 	%f15, %f3, %f14;
	fma.rn.f32 	%f16, %f4, %f15, %f5;
	add.s64 	%rd1, %rd7, %rd11;
	st.global.f32 	[%rd1], %f16;
	add.s64 	%rd17, %rd10, %rd11;
	ld.global.f32 	%f17, [%rd17];
	ld.global.f32 	%f18, [%rd17+4];
	add.s64 	%rd18, %rd10, %rd13;
	ld.global.f32 	%f19, [%rd18];
	add.f32 	%f20, %f18, %f19;
	ld.global.f32 	%f21, [%rd17+1032];
	add.f32 	%f22, %f20, %f21;
	add.s64 	%rd19, %rd10, %rd15;
	ld.global.f32 	%f23, [%rd19];
	add.f32 	%f24, %f22, %f23;
	mul.f32 	%f25, %f17, 0f40800000;
	sub.f32 	%f26, %f24, %f25;
	mul.f32 	%f27, %f3, %f26;
	fma.rn.f32 	%f28, %f4, %f27, %f17;
	add.s64 	%rd2, %rd8, %rd11;
	st.global.f32 	[%rd2], %f28;
	ld.global.f32 	%f1, [%rd1];
	mul.f32 	%f29, %f28, %f28;
	fma.rn.f32 	%f30, %f1, %f1, %f29;
	sqrt.rn.f32 	%f2, %f30;
	setp.leu.f32 	%p2, %f2, 0f42C80000;
	@%p2 bra 	$L__BB0_3;
	mov.f32 	%f31, 0f42C80000;
	div.rn.f32 	%f32, %f31, %f2;
	mul.f32 	%f33, %f32, %f1;
	st.global.f32 	[%rd1], %f33;
	ld.global.f32 	%f34, [%rd2];
	mul.f32 	%f35, %f32, %f34;
	st.global.f32 	[%rd2], %f35;
$L__BB0_3:
	ret;

}
	// .globl	_Z16vorticity_kernelPfS_S_
.visible .entry _Z16vorticity_kernelPfS_S_(
	.param .u64 .ptr .align 1 _Z16vorticity_kernelPfS_S__param_0,
	.param .u64 .ptr .align 1 _Z16vorticity_kernelPfS_S__param_1,
	.param .u64 .ptr .align 1 _Z16vorticity_kernelPfS_S__param_2
)
{
	.reg .pred 	%p<2>;
	.reg .b32 	%r<16>;
	.reg .b32 	%f<9>;
	.reg .b64 	%rd<15>;

	ld.param.u64 	%rd1, [_Z16vorticity_kernelPfS_S__param_0];
	ld.param.u64 	%rd2, [_Z16vorticity_kernelPfS_S__param_1];
	ld.param.u64 	%rd3, [_Z16vorticity_kernelPfS_S__param_2];
	mov.u32 	%r3, %ctaid.x;
	mov.u32 	%r4, %ntid.x;
	mov.u32 	%r5, %tid.x;
	mad.lo.s32 	%r1, %r3, %r4, %r5;
	mov.u32 	%r6, %ctaid.y;
	mov.u32 	%r7, %ntid.y;
	mov.u32 	%r8, %tid.y;
	mad.lo.s32 	%r9, %r6, %r7, %r8;
	add.s32 	%r10, %r1, -1;
	add.s32 	%r11, %r9, -1;
	max.u32 	%r12, %r10, %r11;
	setp.gt.u32 	%p1, %r12, 255;
	@%p1 bra 	$L__BB1_2;
	cvta.to.global.u64 	%rd4, %rd2;
	cvta.to.global.u64 	%rd5, %rd1;
	cvta.to.global.u64 	%rd6, %rd3;
	mad.lo.s32 	%r13, %r9, 258, %r1;
	mul.wide.u32 	%rd7, %r13, 4;
	add.s64 	%rd8, %rd4, %rd7;
	ld.global.f32 	%f1, [%rd8+4];
	add.s32 	%r14, %r13, -1;
	mul.wide.u32 	%rd9, %r14, 4;
	add.s64 	%rd10, %rd4, %rd9;
	ld.global.f32 	%f2, [%rd10];
	sub.f32 	%f3, %f1, %f2;
	add.s64 	%rd11, %rd5, %rd7;
	ld.global.f32 	%f4, [%rd11+1032];
	sub.f32 	%f5, %f3, %f4;
	add.s32 	%r15, %r13, -258;
	mul.wide.u32 	%rd12, %r15, 4;
	add.s64 	%rd13, %rd5, %rd12;
	ld.global.f32 	%f6, [%rd13];
	add.f32 	%f7, %f5, %f6;
	mul.f32 	%f8, %f7, 0f3F000000;
	add.s64 	%rd14, %rd6, %rd7;
	st.global.f32 	[%rd14], %f8;
$L__BB1_2:
	ret;

}


// ===== COMPILED SASS (sm_100) =====

	.target	sm_100

	.elftype	@"ET_EXEC"


//--------------------- .note.nv.tkinfo           --------------------------
	.section	.note.nv.tkinfo,"",@"SHT_NOTE"
	.sectionflags	@"SHF_NOTE_NV_TKINFO"
	.tkinfo
        /*0018*/ 	.word	0x00000002
        /*0030*/ 	.string	""
        /*0030*/ 	.string	"ptxas"
        /*0030*/ 	.string	"Cuda compilation tools, release 13.0, V13.0.88"
        /*0030*/ 	.string	"Build cuda_13.0.r13.0/compiler.36424714_0"
        /*0030*/ 	.string	"-arch sm_100 -m 64 "



//--------------------- .note.nv.cuinfo           --------------------------
	.section	.note.nv.cuinfo,"",@"SHT_NOTE"
	.sectionflags	@"SHF_NOTE_NV_CUINFO"
        /*0018*/ 	.short	0x0002
        /*001a*/ 	.short	0x0064
        /*001c*/ 	.short	0x0082
	.zero		2


//--------------------- .nv.info                  --------------------------
	.section	.nv.info,"",@"SHT_CUDA_INFO"
	.align	4


	//----- nvinfo : EIATTR_REGCOUNT
	.align		4
        /*0000*/ 	.byte	0x04, 0x2f
        /*0002*/ 	.short	(.L_1 - .L_0)
	.align		4
.L_0:
        /*0004*/ 	.word	index@(_Z17fluid_step_kernelPfS_S_S_ff)
        /*0008*/ 	.word	0x00000014


	//----- nvinfo : EIATTR_FRAME_SIZE
	.align		4
.L_1:
        /*000c*/ 	.byte	0x04, 0x11
        /*000e*/ 	.short	(.L_3 - .L_2)
	.align		4
.L_2:
        /*0010*/ 	.word	index@($__internal_1_$__cuda_sm3x_div_rn_noftz_f32_slowpath)
        /*0014*/ 	.word	0x00000000


	//----- nvinfo : EIATTR_FRAME_SIZE
	.align		4
.L_3:
        /*0018*/ 	.byte	0x04, 0x11
        /*001a*/ 	.short	(.L_5 - .L_4)
	.align		4
.L_4:
        /*001c*/ 	.word	index@($__internal_0_$__cuda_sm20_sqrt_rn_f32_slowpath)
        /*0020*/ 	.word	0x00000000


	//----- nvinfo : EIATTR_FRAME_SIZE
	.align		4
.L_5:
        /*0024*/ 	.byte	0x04, 0x11
        /*0026*/ 	.short	(.L_7 - .L_6)
	.align		4
.L_6:
        /*0028*/ 	.word	index@(_Z17fluid_step_kernelPfS_S_S_ff)
        /*002c*/ 	.word	0x00000000


	//----- nvinfo : EIATTR_REGCOUNT
	.align		4
.L_7:
        /*0030*/ 	.byte	0x04, 0x2f
        /*0032*/ 	.short	(.L_9 - .L_8)
	.align		4
.L_8:
        /*0034*/ 	.word	index@(_Z16vorticity_kernelPfS_S_)
        /*0038*/ 	.word	0x00000010


	//----- nvinfo : EIATTR_FRAME_SIZE
	.align		4
.L_9:
        /*003c*/ 	.byte	0x04, 0x11
        /*003e*/ 	.short	(.L_11 - .L_10)
	.align		4
.L_10:
        /*0040*/ 	.word	index@(_Z16vorticity_kernelPfS_S_)
        /*0044*/ 	.word	0x00000000


	//----- nvinfo : EIATTR_MIN_STACK_SIZE
	.align		4
.L_11:
        /*0048*/ 	.byte	0x04, 0x12
        /*004a*/ 	.short	(.L_13 - .L_12)
	.align		4
.L_12:
        /*004c*/ 	.word	index@(_Z16vorticity_kernelPfS_S_)
        /*0050*/ 	.word	0x00000000


	//----- nvinfo : EIATTR_MIN_STACK_SIZE
	.align		4
.L_13:
        /*0054*/ 	.byte	0x04, 0x12
        /*0056*/ 	.short	(.L_15 - .L_14)
	.align		4
.L_14:
        /*0058*/ 	.word	index@(_Z17fluid_step_kernelPfS_S_S_ff)
        /*005c*/ 	.word	0x00000000
.L_15:


//--------------------- .nv.compat                --------------------------
	.section	.nv.compat,"",@"SHT_CUDA_COMPAT_INFO"
	.align	4
        /*0000*/ 	.byte	0x02, 0x09, 0x00, 0x00, 0x02, 0x02, 0x01, 0x00, 0x02, 0x05, 0x05, 0x00, 0x03, 0x07, 0x01, 0x01
        /*0010*/ 	.byte	0x02, 0x03, 0x00, 0x00, 0x02, 0x06, 0x01, 0x00, 0x04, 0x0b, 0x08, 0x00, 0x01, 0x00, 0x00, 0x00
        /*0020*/ 	.byte	0x00, 0x00, 0x00, 0x00


//--------------------- .nv.info._Z16vorticity_kernelPfS_S_ --------------------------
	.section	.nv.info._Z16vorticity_kernelPfS_S_,"",@"SHT_CUDA_INFO"
	.sectionflags	@""
	.align	4


	//----- nvinfo : EIATTR_CUDA_API_VERSION
	.align		4
        /*0000*/ 	.byte	0x04, 0x37
        /*0002*/ 	.short	(.L_17 - .L_16)
.L_16:
        /*0004*/ 	.word	0x00000082


	//----- nvinfo : EIATTR_KPARAM_INFO
	.align		4
.L_17:
        /*0008*/ 	.byte	0x04, 0x17
        /*000a*/ 	.short	(.L_19 - .L_18)
.L_18:
        /*000c*/ 	.word	0x00000000
        /*0010*/ 	.short	0x0002
        /*0012*/ 	.short	0x0010
        /*0014*/ 	.byte	0x00, 0xf5, 0x21, 0x00


	//----- nvinfo : EIATTR_KPARAM_INFO
	.align		4
.L_19:
        /*0018*/ 	.byte	0x04, 0x17
        /*001a*/ 	.short	(.L_21 - .L_20)
.L_20:
        /*001c*/ 	.word	0x00000000
        /*0020*/ 	.short	0x0001
        /*0022*/ 	.short	0x0008
        /*0024*/ 	.byte	0x00, 0xf5, 0x21, 0x00


	//----- nvinfo : EIATTR_KPARAM_INFO
	.align		4
.L_21:
        /*0028*/ 	.byte	0x04, 0x17
        /*002a*/ 	.short	(.L_23 - .L_22)
.L_22:
        /*002c*/ 	.word	0x00000000
        /*0030*/ 	.short	0x0000
        /*0032*/ 	.short	0x0000
        /*0034*/ 	.byte	0x00, 0xf5, 0x21, 0x00


	//----- nvinfo : EIATTR_SPARSE_MMA_MASK
	.align		4
.L_23:
        /*0038*/ 	.byte	0x03, 0x50
        /*003a*/ 	.short	0x0000


	//----- nvinfo : EIATTR_MAXREG_COUNT
	.align		4
        /*003c*/ 	.byte	0x03, 0x1b
        /*003e*/ 	.short	0x00ff


	//----- nvinfo : EIATTR_MERCURY_ISA_VERSION
	.align		4
        /*0040*/ 	.byte	0x03, 0x5f
        /*0042*/ 	.short	0x0101


	//----- nvinfo : EIATTR_VRC_CTA_INIT_COUNT
	.align		4
        /*0044*/ 	.byte	0x02, 0x4a
	.zero		1
	.zero		1


	//----- nvinfo : EIATTR_EXIT_INSTR_OFFSETS
	.align		4
        /*0048*/ 	.byte	0x04, 0x1c
        /*004a*/ 	.short	(.L_25 - .L_24)


	//   ....[0]....
.L_24:
        /*004c*/ 	.word	0x000000c0


	//   ....[1]....
        /*0050*/ 	.word	0x00000220


	//----- nvinfo : EIATTR_CBANK_PARAM_SIZE
	.align		4
.L_25:
        /*0054*/ 	.byte	0x03, 0x19
        /*0056*/ 	.short	0x0018


	//----- nvinfo : EIATTR_PARAM_CBANK
	.align		4
        /*0058*/ 	.byte	0x04, 0x0a
        /*005a*/ 	.short	(.L_27 - .L_26)
	.align		4
.L_26:
        /*005c*/ 	.word	index@(.nv.constant0._Z16vorticity_kernelPfS_S_)
        /*0060*/ 	.short	0x0380
        /*0062*/ 	.short	0x0018


	//----- nvinfo : EIATTR_SW_WAR
	.align		4
.L_27:
        /*0064*/ 	.byte	0x04, 0x36
        /*0066*/ 	.short	(.L_29 - .L_28)
.L_28:
        /*0068*/ 	.word	0x00000008
.L_29:


//--------------------- .nv.info._Z17fluid_step_kernelPfS_S_S_ff --------------------------
	.section	.nv.info._Z17fluid_step_kernelPfS_S_S_ff,"",@"SHT_CUDA_INFO"
	.sectionflags	@""
	.align	4


	//----- nvinfo : EIATTR_CUDA_API_VERSION
	.align		4
        /*0000*/ 	.byte	0x04, 0x37
        /*0002*/ 	.short	(.L_31 - .L_30)
.L_30:
        /*0004*/ 	.word	0x00000082


	//----- nvinfo : EIATTR_KPARAM_INFO
	.align		4
.L_31:
        /*0008*/ 	.byte	0x04, 0x17
        /*000a*/ 	.short	(.L_33 - .L_32)
.L_32:
        /*000c*/ 	.word	0x00000000
        /*0010*/ 	.short	0x0005
        /*0012*/ 	.short	0x0024
        /*0014*/ 	.byte	0x00, 0xf0, 0x11, 0x00


	//----- nvinfo : EIATTR_KPARAM_INFO
	.align		4
.L_33:
        /*0018*/ 	.byte	0x04, 0x17
        /*001a*/ 	.short	(.L_35 - .L_34)
.L_34:
        /*001c*/ 	.word	0x00000000
        /*0020*/ 	.short	0x0004
        /*0022*/ 	.short	0x0020
        /*0024*/ 	.byte	0x00, 0xf0, 0x11, 0x00


	//----- nvinfo : EIATTR_KPARAM_INFO
	.align		4
.L_35:
        /*0028*/ 	.byte	0x04, 0x17
        /*002a*/ 	.short	(.L_37 - .L_36)
.L_36:
        /*002c*/ 	.word	0x00000000
        /*0030*/ 	.short	0x0003
        /*0032*/ 	.short	0x0018
        /*0034*/ 	.byte	0x00, 0xf5, 0x21, 0x00


	//----- nvinfo : EIATTR_KPARAM_INFO
	.align		4
.L_37:
        /*0038*/ 	.byte	0x04, 0x17
        /*003a*/ 	.short	(.L_39 - .L_38)
.L_38:
        /*003c*/ 	.word	0x00000000
        /*0040*/ 	.short	0x0002
        /*0042*/ 	.short	0x0010
        /*0044*/ 	.byte	0x00, 0xf5, 0x21, 0x00


	//----- nvinfo : EIATTR_KPARAM_INFO
	.align		4
.L_39:
        /*0048*/ 	.byte	0x04, 0x17
        /*004a*/ 	.short	(.L_41 - .L_40)
.L_40:
        /*004c*/ 	.word	0x00000000
        /*0050*/ 	.short	0x0001
        /*0052*/ 	.short	0x0008
        /*0054*/ 	.byte	0x00, 0xf5, 0x21, 0x00


	//----- nvinfo : EIATTR_KPARAM_INFO
	.align		4
.L_41:
        /*0058*/ 	.byte	0x04, 0x17
        /*005a*/ 	.short	(.L_43 - .L_42)
.L_42:
        /*005c*/ 	.word	0x00000000
        /*0060*/ 	.short	0x0000
        /*0062*/ 	.short	0x0000
        /*0064*/ 	.byte	0x00, 0xf5, 0x21, 0x00


	//----- nvinfo : EIATTR_SPARSE_MMA_MASK
	.align		4
.L_43:
        /*0068*/ 	.byte	0x03, 0x50
        /*006a*/ 	.short	0x0000


	//----- nvinfo : EIATTR_MAXREG_COUNT
	.align		4
        /*006c*/ 	.byte	0x03, 0x1b
        /*006e*/ 	.short	0x00ff


	//----- nvinfo : EIATTR_MERCURY_ISA_VERSION
	.align		4
        /*0070*/ 	.byte	0x03, 0x5f
        /*0072*/ 	.short	0x0101


	//----- nvinfo : EIATTR_VRC_CTA_INIT_COUNT
	.align		4
        /*0074*/ 	.byte	0x02, 0x4a
	.zero		1
	.zero		1


	//----- nvinfo : EIATTR_EXIT_INSTR_OFFSETS
	.align		4
        /*0078*/ 	.byte	0x04, 0x1c
        /*007a*/ 	.short	(.L_45 - .L_44)


	//   ....[0]....
.L_44:
        /*007c*/ 	.word	0x000000c0


	//   ....[1]....
        /*0080*/ 	.word	0x00000470


	//   ....[2]....
        /*0084*/ 	.word	0x000005d0


	//----- nvinfo : EIATTR_CRS_STACK_SIZE
	.align		4
.L_45:
        /*0088*/ 	.byte	0x04, 0x1e
        /*008a*/ 	.short	(.L_47 - .L_46)
.L_46:
        /*008c*/ 	.word	0x00000000


	//----- nvinfo : EIATTR_CBANK_PARAM_SIZE
	.align		4
.L_47:
        /*0090*/ 	.byte	0x03, 0x19
        /*0092*/ 	.short	0x0028


	//----- nvinfo : EIATTR_PARAM_CBANK
	.align		4
        /*0094*/ 	.byte	0x04, 0x0a
        /*0096*/ 	.short	(.L_49 - .L_48)
	.align		4
.L_48:
        /*0098*/ 	.word	index@(.nv.constant0._Z17fluid_step_kernelPfS_S_S_ff)
        /*009c*/ 	.short	0x0380
        /*009e*/ 	.short	0x0028


	//----- nvinfo : EIATTR_SW_WAR
	.align		4
.L_49:
        /*00a0*/ 	.byte	0x04, 0x36
        /*00a2*/ 	.short	(.L_51 - .L_50)
.L_50:
        /*00a4*/ 	.word	0x00000008
.L_51:


//--------------------- .nv.callgraph             --------------------------
	.section	.nv.callgraph,"",@"SHT_CUDA_CALLGRAPH"
	.align	4
	.sectionentsize	8
	.align		4
        /*0000*/ 	.word	0x00000000
	.align		4
        /*0004*/ 	.word	0xffffffff
	.align		4
        /*0008*/ 	.word	0x00000000
	.align		4
        /*000c*/ 	.word	0xfffffffe
	.align		4
        /*0010*/ 	.word	0x00000000
	.align		4
        /*0014*/ 	.word	0xfffffffd
	.align		4
        /*0018*/ 	.word	0x00000000
	.align		4
        /*001c*/ 	.word	0xfffffffc


//--------------------- .text._Z16vorticity_kernelPfS_S_ --------------------------
	.section	.text._Z16vorticity_kernelPfS_S_,"ax",@progbits
	.align	128
        .global         _Z16vorticity_kernelPfS_S_
        .type           _Z16vorticity_kernelPfS_S_,@function
        .size           _Z16vorticity_kernelPfS_S_,(.L_x_22 - _Z16vorticity_kernelPfS_S_)
        .other          _Z16vorticity_kernelPfS_S_,@"STO_CUDA_ENTRY STV_DEFAULT"
_Z16vorticity_kernelPfS_S_:
.text._Z16vorticity_kernelPfS_S_:
[----:B------:R-:W-:Y:S01]  /*0000*/  LDC R1, c[0x0][0x37c] ;  /* 0x0000df00ff017b82 */ /* 0x000fe20000000800 */
[----:B------:R-:W0:Y:S07]  /*0010*/  S2R R2, SR_TID.Y ;  /* 0x0000000000027919 */ /* 0x000e2e0000002200 */
[----:B------:R-:W1:Y:S01]  /*0020*/  LDC R0, c[0x0][0x360] ;  /* 0x0000d800ff007b82 */ /* 0x000e620000000800 */
[----:B------:R-:W1:Y:S07]  /*0030*/  S2R R5, SR_TID.X ;  /* 0x0000000000057919 */ /* 0x000e6e0000002100 */
[----:B------:R-:W0:Y:S08]  /*0040*/  S2UR UR5, SR_CTAID.Y ;  /* 0x00000000000579c3 */ /* 0x000e300000002600 */
[----:B------:R-:W0:Y:S08]  /*0050*/  LDC R3, c[0x0][0x364] ;  /* 0x0000d900ff037b82 */ /* 0x000e300000000800 */
[----:B------:R-:W1:Y:S01]  /*0060*/  S2UR UR4, SR_CTAID.X ;  /* 0x00000000000479c3 */ /* 0x000e620000002500 */
[----:B0-----:R-:W-:-:S02]  /*0070*/  IMAD R3, R3, UR5, R2 ;  /* 0x0000000503037c24 */ /* 0x001fc4000f8e0202 */
[----:B-1----:R-:W-:-:S03]  /*0080*/  IMAD R0, R0, UR4, R5 ;  /* 0x0000000400007c24 */ /* 0x002fc6000f8e0205 */
[----:B------:R-:W-:-:S04]  /*0090*/  IADD3 R5, PT, PT, R3, -0x1, RZ ;  /* 0xffffffff03057810 */ /* 0x000fc80007ffe0ff */
[----:B------:R-:W-:-:S04]  /*00a0*/  VIADDMNMX.U32 R5, R0, 0xffffffff, R5, !PT ;  /* 0xffffffff00057846 */ /* 0x000fc80007800005 */
[----:B------:R-:W-:-:S13]  /*00b0*/  ISETP.GT.U32.AND P0, PT, R5, 0xff, PT ;  /* 0x000000ff0500780c */ /* 0x000fda0003f04070 */
[----:B------:R-:W-:Y:S05]  /*00c0*/  @P0 EXIT ;  /* 0x000000000000094d */ /* 0x000fea0003800000 */
[----:B------:R-:W0:Y:S01]  /*00d0*/  LDC.64 R4, c[0x0][0x388] ;  /* 0x0000e200ff047b82 */ /* 0x000e220000000a00 */
[----:B------:R-:W1:Y:S01]  /*00e0*/  LDCU.64 UR4, c[0x0][0x358] ;  /* 0x00006b00ff0477ac */ /* 0x000e620008000a00 */
[----:B------:R-:W-:-:S05]  /*00f0*/  IMAD R13, R3, 0x102, R0 ;  /* 0x00000102030d7824 */ /* 0x000fca00078e0200 */
[C---:B------:R-:W-:Y:S01]  /*0100*/  IADD3 R7, PT, PT, R13.reuse, -0x1, RZ ;  /* 0xffffffff0d077810 */ /* 0x040fe20007ffe0ff */
[----:B------:R-:W2:Y:S01]  /*0110*/  LDC.64 R8, c[0x0][0x380] ;  /* 0x0000e000ff087b82 */ /* 0x000ea20000000a00 */
[C---:B------:R-:W-:Y:S01]  /*0120*/  IADD3 R11, PT, PT, R13.reuse, -0x102, RZ ;  /* 0xfffffefe0d0b7810 */ /* 0x040fe20007ffe0ff */
[----:B0-----:R-:W-:-:S04]  /*0130*/  IMAD.WIDE.U32 R2, R13, 0x4, R4 ;  /* 0x000000040d027825 */ /* 0x001fc800078e0004 */
[----:B------:R-:W-:Y:S02]  /*0140*/  IMAD.WIDE.U32 R4, R7, 0x4, R4 ;  /* 0x0000000407047825 */ /* 0x000fe400078e0004 */
[----:B-1----:R-:W3:Y:S02]  /*0150*/  LDG.E R2, desc[UR4][R2.64+0x4] ;  /* 0x0000040402027981 */ /* 0x002ee4000c1e1900 */
[--C-:B--2---:R-:W-:Y:S02]  /*0160*/  IMAD.WIDE.U32 R6, R13, 0x4, R8.reuse ;  /* 0x000000040d067825 */ /* 0x104fe400078e0008 */
[----:B------:R-:W3:Y:S02]  /*0170*/  LDG.E R5, desc[UR4][R4.64] ;  /* 0x0000000404057981 */ /* 0x000ee4000c1e1900 */
[----:B------:R-:W-:Y:S02]  /*0180*/  IMAD.WIDE.U32 R8, R11, 0x4, R8 ;  /* 0x000000040b087825 */ /* 0x000fe400078e0008 */
[----:B------:R-:W2:Y:S01]  /*0190*/  LDG.E R7, desc[UR4][R6.64+0x408] ;  /* 0x0004080406077981 */ /* 0x000ea2000c1e1900 */
[----:B------:R-:W0:Y:S03]  /*01a0*/  LDC.64 R10, c[0x0][0x390] ;  /* 0x0000e400ff0a7b82 */ /* 0x000e260000000a00 */
[----:B------:R-:W4:Y:S01]  /*01b0*/  LDG.E R9, desc[UR4][R8.64] ;  /* 0x0000000408097981 */ /* 0x000f22000c1e1900 */
[----:B---3--:R-:W-:Y:S01]  /*01c0*/  FADD R0, R2, -R5 ;  /* 0x8000000502007221 */ /* 0x008fe20000000000 */
[----:B0-----:R-:W-:-:S04]  /*01d0*/  IMAD.WIDE.U32 R2, R13, 0x4, R10 ;  /* 0x000000040d027825 */ /* 0x001fc800078e000a */
[----:B--2---:R-:W-:-:S04]  /*01e0*/  FADD R0, R0, -R7 ;  /* 0x8000000700007221 */ /* 0x004fc80000000000 */
[----:B----4-:R-:W-:-:S04]  /*01f0*/  FADD R0, R0, R9 ;  /* 0x0000000900007221 */ /* 0x010fc80000000000 */
[----:B------:R-:W-:-:S05]  /*0200*/  FMUL R11, R0, 0.5 ;  /* 0x3f000000000b7820 */ /* 0x000fca0000400000 */
[----:B------:R-:W-:Y:S01]  /*0210*/  STG.E desc[UR4][R2.64], R11 ;  /* 0x0000000b02007986 */ /* 0x000fe2000c101904 */
[----:B------:R-:W-:Y:S05]  /*0220*/  EXIT ;  /* 0x000000000000794d */ /* 0x000fea0003800000 */
.L_x_0:
[----:B------:R-:W-:-:S00]  /*0230*/  BRA `(.L_x_0) ;  /* 0xfffffffc00fc7947 */ /* 0x000fc0000383ffff */
[----:B------:R-:W-:-:S00]  /*0240*/  NOP ;  /* 0x0000000000007918 */ /* 0x000fc00000000000 */
        /* <DEDUP_REMOVED lines=11> */
.L_x_22:


//--------------------- .text._Z17fluid_step_kernelPfS_S_S_ff --------------------------
	.section	.text._Z17fluid_step_kernelPfS_S_S_ff,"ax",@progbits
	.align	128
        .global         _Z17fluid_step_kernelPfS_S_S_ff
        .type           _Z17fluid_step_kernelPfS_S_S_ff,@function
        .size           _Z17fluid_step_kernelPfS_S_S_ff,(.L_x_21 - _Z17fluid_step_kernelPfS_S_S_ff)
        .other          _Z17fluid_step_kernelPfS_S_S_ff,@"STO_CUDA_ENTRY STV_DEFAULT"
_Z17fluid_step_kernelPfS_S_S_ff:
.text._Z17fluid_step_kernelPfS_S_S_ff:
        /* <DEDUP_REMOVED lines=15> */
[----:B------:R-:W-:Y:S01]  /*00f0*/  IMAD R0, R3, 0x102, R0 ;  /* 0x0000010203007824 */ /* 0x000fe200078e0200 */
[----:B------:R-:W2:Y:S03]  /*0100*/  LDCU.64 UR4, c[0x0][0x3a0] ;  /* 0x00007400ff0477ac */ /* 0x000ea60008000a00 */
[C---:B------:R-:W-:Y:S01]  /*0110*/  VIADD R7, R0.reuse, 0xfffffefe ;  /* 0xfffffefe00077836 */ /* 0x040fe20000000000 */
[----:B------:R-:W-:Y:S01]  /*0120*/  IADD3 R15, PT, PT, R0, -0x1, RZ ;  /* 0xffffffff000f7810 */ /* 0x000fe20007ffe0ff */
[----:B------:R-:W3:Y:S08]  /*0130*/  LDC.64 R2, c[0x0][0x380] ;  /* 0x0000e000ff027b82 */ /* 0x000ef00000000a00 */
[----:B------:R-:W4:Y:S01]  /*0140*/  LDC.64 R4, c[0x0][0x398] ;  /* 0x0000e600ff047b82 */ /* 0x000f220000000a00 */
[----:B0-----:R-:W-:-:S04]  /*0150*/  IMAD.WIDE.U32 R10, R15, 0x4, R12 ;  /* 0x000000040f0a7825 */ /* 0x001fc800078e000c */
[C-C-:B------:R-:W-:Y:S02]  /*0160*/  IMAD.WIDE.U32 R8, R0.reuse, 0x4, R12.reuse ;  /* 0x0000000400087825 */ /* 0x140fe400078e000c */
[----:B-1----:R-:W5:Y:S02]  /*0170*/  LDG.E R11, desc[UR6][R10.64] ;  /* 0x000000060a0b7981 */ /* 0x002f64000c1e1900 */
[----:B------:R-:W-:Y:S02]  /*0180*/  IMAD.WIDE.U32 R12, R7, 0x4, R12 ;  /* 0x00000004070c7825 */ /* 0x000fe400078e000c */
[----:B------:R-:W5:Y:S04]  /*0190*/  LDG.E R14, desc[UR6][R8.64+0x4] ;  /* 0x00000406080e7981 */ /* 0x000f68000c1e1900 */
[----:B------:R-:W2:Y:S04]  /*01a0*/  LDG.E R17, desc[UR6][R8.64+0x408] ;  /* 0x0004080608117981 */ /* 0x000ea8000c1e1900 */
[----:B------:R-:W2:Y:S04]  /*01b0*/  LDG.E R13, desc[UR6][R12.64] ;  /* 0x000000060c0d7981 */ /* 0x000ea8000c1e1900 */
[----:B------:R4:W2:Y:S01]  /*01c0*/  LDG.E R6, desc[UR6][R8.64] ;  /* 0x0000000608067981 */ /* 0x0008a2000c1e1900 */
[----:B---3--:R-:W-:-:S04]  /*01d0*/  IMAD.WIDE.U32 R2, R0, 0x4, R2 ;  /* 0x0000000400027825 */ /* 0x008fc800078e0002 */
[----:B----4-:R-:W-:-:S04]  /*01e0*/  IMAD.WIDE.U32 R8, R0, 0x4, R4 ;  /* 0x0000000400087825 */ /* 0x010fc800078e0004 */
[----:B-----5:R-:W-:-:S04]  /*01f0*/  FADD R14, R14, R11 ;  /* 0x0000000b0e0e7221 */ /* 0x020fc80000000000 */
[----:B--2---:R-:W-:-:S04]  /*0200*/  FADD R14, R14, R17 ;  /* 0x000000110e0e7221 */ /* 0x004fc80000000000 */
[----:B------:R-:W-:-:S04]  /*0210*/  FADD R17, R14, R13 ;  /* 0x0000000d0e117221 */ /* 0x000fc80000000000 */
[----:B------:R-:W-:-:S04]  /*0220*/  FFMA R17, R6, -4, R17 ;  /* 0xc080000006117823 */ /* 0x000fc80000000011 */
[----:B------:R-:W-:Y:S01]  /*0230*/  FMUL R17, R17, UR4 ;  /* 0x0000000411117c20 */ /* 0x000fe20008400000 */
[----:B------:R-:W-:-:S04]  /*0240*/  IMAD.WIDE.U32 R10, R15, 0x4, R4 ;  /* 0x000000040f0a7825 */ /* 0x000fc800078e0004 */
[----:B------:R-:W-:Y:S01]  /*0250*/  FFMA R17, R17, UR5, R6 ;  /* 0x0000000511117c23 */ /* 0x000fe20008000006 */
[----:B------:R-:W-:Y:S02]  /*0260*/  IMAD.WIDE.U32 R6, R7, 0x4, R4 ;  /* 0x0000000407067825 */ /* 0x000fe400078e0004 */
[----:B------:R-:W0:Y:S02]  /*0270*/  LDC.64 R4, c[0x0][0x388] ;  /* 0x0000e200ff047b82 */ /* 0x000e240000000a00 */
[----:B------:R1:W-:Y:S04]  /*0280*/  STG.E desc[UR6][R2.64], R17 ;  /* 0x0000001102007986 */ /* 0x0003e8000c101906 */
[----:B------:R-:W2:Y:S04]  /*0290*/  LDG.E R10, desc[UR6][R10.64] ;  /* 0x000000060a0a7981 */ /* 0x000ea8000c1e1900 */
[----:B------:R-:W2:Y:S04]  /*02a0*/  LDG.E R13, desc[UR6][R8.64+0x4] ;  /* 0x00000406080d7981 */ /* 0x000ea8000c1e1900 */
[----:B------:R-:W3:Y:S04]  /*02b0*/  LDG.E R14, desc[UR6][R8.64+0x408] ;  /* 0x00040806080e7981 */ /* 0x000ee8000c1e1900 */
[----:B------:R-:W4:Y:S04]  /*02c0*/  LDG.E R6, desc[UR6][R6.64] ;  /* 0x0000000606067981 */ /* 0x000f28000c1e1900 */
[----:B------:R-:W5:Y:S01]  /*02d0*/  LDG.E R12, desc[UR6][R8.64] ;  /* 0x00000006080c7981 */ /* 0x000f62000c1e1900 */
[----:B0-----:R-:W-:-:S04]  /*02e0*/  IMAD.WIDE.U32 R4, R0, 0x4, R4 ;  /* 0x0000000400047825 */ /* 0x001fc800078e0004 */
[----:B--2---:R-:W-:-:S04]  /*02f0*/  FADD R13, R13, R10 ;  /* 0x0000000a0d0d7221 */ /* 0x004fc80000000000 */
[----:B---3--:R-:W-:-:S04]  /*0300*/  FADD R13, R13, R14 ;  /* 0x0000000e0d0d7221 */ /* 0x008fc80000000000 */
[----:B----4-:R-:W-:-:S04]  /*0310*/  FADD R13, R13, R6 ;  /* 0x000000060d0d7221 */ /* 0x010fc80000000000 */
[----:B-----5:R-:W-:-:S04]  /*0320*/  FFMA R13, R12, -4, R13 ;  /* 0xc08000000c0d7823 */ /* 0x020fc8000000000d */
[----:B------:R-:W-:-:S04]  /*0330*/  FMUL R13, R13, UR4 ;  /* 0x000000040d0d7c20 */ /* 0x000fc80008400000 */
[----:B------:R-:W-:-:S05]  /*0340*/  FFMA R13, R13, UR5, R12 ;  /* 0x000000050d0d7c23 */ /* 0x000fca000800000c */
[----:B------:R1:W-:Y:S04]  /*0350*/  STG.E desc[UR6][R4.64], R13 ;  /* 0x0000000d04007986 */ /* 0x0003e8000c101906 */
[----:B------:R-:W2:Y:S01]  /*0360*/  LDG.E R6, desc[UR6][R2.64] ;  /* 0x0000000602067981 */ /* 0x000ea2000c1e1900 */
[----:B------:R-:W-:Y:S01]  /*0370*/  FMUL R7, R13, R13 ;  /* 0x0000000d0d077220 */ /* 0x000fe20000400000 */
[----:B------:R-:W-:Y:S03]  /*0380*/  BSSY.RECONVERGENT B0, `(.L_x_1) ;  /* 0x000000d000007945 */ /* 0x000fe60003800200 */
[----:B--2---:R-:W-:-:S05]  /*0390*/  FFMA R0, R6, R6, R7 ;  /* 0x0000000606007223 */ /* 0x004fca0000000007 */
[----:B------:R-:W-:Y:S01]  /*03a0*/  IADD3 R8, PT, PT, R0, -0xd000000, RZ ;  /* 0xf300000000087810 */ /* 0x000fe20007ffe0ff */
[----:B------:R1:W0:Y:S03]  /*03b0*/  MUFU.RSQ R7, R0 ;  /* 0x0000000000077308 */ /* 0x0002260000001400 */
[----:B------:R-:W-:-:S13]  /*03c0*/  ISETP.GT.U32.AND P0, PT, R8, 0x727fffff, PT ;  /* 0x727fffff0800780c */ /* 0x000fda0003f04070 */
[----:B-1----:R-:W-:Y:S05]  /*03d0*/  @!P0 BRA `(.L_x_2) ;  /* 0x00000000000c8947 */ /* 0x002fea0003800000 */
[----:B------:R-:W-:-:S07]  /*03e0*/  MOV R12, 0x400 ;  /* 0x00000400000c7802 */ /* 0x000fce0000000f00 */
[----:B0-----:R-:W-:Y:S05]  /*03f0*/  CALL.REL.NOINC `($__internal_0_$__cuda_sm20_sqrt_rn_f32_slowpath) ;  /* 0x0000000000787944 */ /* 0x001fea0003c00000 */
[----:B------:R-:W-:Y:S05]  /*0400*/  BRA `(.L_x_3) ;  /* 0x0000000000107947 */ /* 0x000fea0003800000 */
.L_x_2:
[----:B0-----:R-:W-:Y:S01]  /*0410*/  FMUL.FTZ R9, R0, R7 ;  /* 0x0000000700097220 */ /* 0x001fe20000410000 */
[----:B------:R-:W-:-:S03]  /*0420*/  FMUL.FTZ R7, R7, 0.5 ;  /* 0x3f00000007077820 */ /* 0x000fc60000410000 */
[----:B------:R-:W-:-:S04]  /*0430*/  FFMA R0, -R9, R9, R0 ;  /* 0x0000000909007223 */ /* 0x000fc80000000100 */
[----:B------:R-:W-:-:S07]  /*0440*/  FFMA R7, R0, R7, R9 ;  /* 0x0000000700077223 */ /* 0x000fce0000000009 */
.L_x_3:
[----:B------:R-:W-:Y:S05]  /*0450*/  BSYNC.RECONVERGENT B0 ;  /* 0x0000000000007941 */ /* 0x000fea0003800200 */
.L_x_1:
[----:B------:R-:W-:-:S13]  /*0460*/  FSETP.GT.AND P0, PT, R7, 100, PT ;  /* 0x42c800000700780b */ /* 0x000fda0003f04000 */
[----:B------:R-:W-:Y:S05]  /*0470*/  @!P0 EXIT ;  /* 0x000000000000894d */ /* 0x000fea0003800000 */
[----:B------:R-:W0:Y:S01]  /*0480*/  MUFU.RCP R0, R7 ;  /* 0x0000000700007308 */ /* 0x000e220000001000 */
[----:B------:R-:W-:Y:S01]  /*0490*/  UMOV UR4, 0x42c80000 ;  /* 0x42c8000000047882 */ /* 0x000fe20000000000 */
[----:B------:R-:W-:Y:S01]  /*04a0*/  BSSY.RECONVERGENT B1, `(.L_x_4) ;  /* 0x000000d000017945 */ /* 0x000fe20003800200 */
[----:B------:R-:W-:-:S05]  /*04b0*/  IMAD.U32 R10, RZ, RZ, UR4 ;  /* 0x00000004ff0a7e24 */ /* 0x000fca000f8e00ff */
[----:B------:R-:W1:Y:S01]  /*04c0*/  FCHK P0, R10, R7 ;  /* 0x000000070a007302 */ /* 0x000e620000000000 */
[----:B0-----:R-:W-:-:S04]  /*04d0*/  FFMA R9, R0, -R7, 1 ;  /* 0x3f80000000097423 */ /* 0x001fc80000000807 */
[----:B------:R-:W-:-:S04]  /*04e0*/  FFMA R0, R0, R9, R0 ;  /* 0x0000000900007223 */ /* 0x000fc80000000000 */
[----:B------:R-:W-:-:S04]  /*04f0*/  FFMA R8, R0, 100, RZ ;  /* 0x42c8000000087823 */ /* 0x000fc800000000ff */
[----:B------:R-:W-:-:S04]  /*0500*/  FFMA R9, R8, -R7, 100 ;  /* 0x42c8000008097423 */ /* 0x000fc80000000807 */
[----:B------:R-:W-:Y:S01]  /*0510*/  FFMA R9, R0, R9, R8 ;  /* 0x0000000900097223 */ /* 0x000fe20000000008 */
[----:B-1----:R-:W-:Y:S06]  /*0520*/  @!P0 BRA `(.L_x_5) ;  /* 0x0000000000108947 */ /* 0x002fec0003800000 */
[----:B------:R-:W-:Y:S02]  /*0530*/  MOV R0, R7 ;  /* 0x0000000700007202 */ /* 0x000fe40000000f00 */
[----:B------:R-:W-:-:S07]  /*0540*/  MOV R8, 0x560 ;  /* 0x0000056000087802 */ /* 0x000fce0000000f00 */
[----:B------:R-:W-:Y:S05]  /*0550*/  CALL.REL.NOINC `($__internal_1_$__cuda_sm3x_div_rn_noftz_f32_slowpath) ;  /* 0x0000000000787944 */ /* 0x000fea0003c00000 */
[----:B------:R-:W-:-:S07]  /*0560*/  MOV R9, R7 ;  /* 0x0000000700097202 */ /* 0x000fce0000000f00 */
.L_x_5:
[----:B------:R-:W-:Y:S05]  /*0570*/  BSYNC.RECONVERGENT B1 ;  /* 0x0000000000017941 */ /* 0x000fea0003800200 */
.L_x_4:
[----:B------:R-:W-:-:S05]  /*0580*/  FMUL R7, R6, R9 ;  /* 0x0000000906077220 */ /* 0x000fca0000400000 */
[----:B------:R-:W-:Y:S04]  /*0590*/  STG.E desc[UR6][R2.64], R7 ;  /* 0x0000000702007986 */ /* 0x000fe8000c101906 */
[----:B------:R-:W2:Y:S02]  /*05a0*/  LDG.E R0, desc[UR6][R4.64] ;  /* 0x0000000604007981 */ /* 0x000ea4000c1e1900 */
[----:B--2---:R-:W-:-:S05]  /*05b0*/  FMUL R9, R0, R9 ;  /* 0x0000000900097220 */ /* 0x004fca0000400000 */
[----:B------:R-:W-:Y:S01]  /*05c0*/  STG.E desc[UR6][R4.64], R9 ;  /* 0x0000000904007986 */ /* 0x000fe2000c101906 */
[----:B------:R-:W-:Y:S05]  /*05d0*/  EXIT ;  /* 0x000000000000794d */ /* 0x000fea0003800000 */
        .weak           $__internal_0_$__cuda_sm20_sqrt_rn_f32_slowpath
        .type           $__internal_0_$__cuda_sm20_sqrt_rn_f32_slowpath,@function
        .size           $__internal_0_$__cuda_sm20_sqrt_rn_f32_slowpath,($__internal_1_$__cuda_sm3x_div_rn_noftz_f32_slowpath - $__internal_0_$__cuda_sm20_sqrt_rn_f32_slowpath)
$__internal_0_$__cuda_sm20_sqrt_rn_f32_slowpath:
[----:B------:R-:W-:-:S13]  /*05e0*/  LOP3.LUT P0, RZ, R0, 0x7fffffff, RZ, 0xc0, !PT ;  /* 0x7fffffff00ff7812 */ /* 0x000fda000780c0ff */
[----:B------:R-:W-:Y:S01]  /*05f0*/  @!P0 IMAD.MOV.U32 R7, RZ, RZ, R0 ;  /* 0x000000ffff078224 */ /* 0x000fe200078e0000 */
[----:B------:R-:W-:Y:S06]  /*0600*/  @!P0 BRA `(.L_x_6) ;  /* 0x0000000000408947 */ /* 0x000fec0003800000 */
[----:B------:R-:W-:-:S13]  /*0610*/  FSETP.GEU.FTZ.AND P0, PT, R0, RZ, PT ;  /* 0x000000ff0000720b */ /* 0x000fda0003f1e000 */
[----:B------:R-:W-:Y:S01]  /*0620*/  @!P0 MOV R7, 0x7fffffff ;  /* 0x7fffffff00078802 */ /* 0x000fe20000000f00 */
[----:B------:R-:W-:Y:S06]  /*0630*/  @!P0 BRA `(.L_x_6) ;  /* 0x0000000000348947 */ /* 0x000fec0003800000 */
[----:B------:R-:W-:-:S13]  /*0640*/  FSETP.GTU.FTZ.AND P0, PT, |R0|, +INF , PT ;  /* 0x7f8000000000780b */ /* 0x000fda0003f1c200 */
[----:B------:R-:W-:Y:S01]  /*0650*/  @P0 FADD.FTZ R7, R0, 1 ;  /* 0x3f80000000070421 */ /* 0x000fe20000010000 */
[----:B------:R-:W-:Y:S06]  /*0660*/  @P0 BRA `(.L_x_6) ;  /* 0x0000000000280947 */ /* 0x000fec0003800000 */
[----:B------:R-:W-:-:S13]  /*0670*/  FSETP.NEU.FTZ.AND P0, PT, |R0|, +INF , PT ;  /* 0x7f8000000000780b */ /* 0x000fda0003f1d200 */
[----:B------:R-:W-:-:S04]  /*0680*/  @P0 FFMA R8, R0, 1.84467440737095516160e+19, RZ ;  /* 0x5f80000000080823 */ /* 0x000fc800000000ff */
[----:B------:R-:W0:Y:S02]  /*0690*/  @P0 MUFU.RSQ R7, R8 ;  /* 0x0000000800070308 */ /* 0x000e240000001400 */
[----:B0-----:R-:W-:Y:S01]  /*06a0*/  @P0 FMUL.FTZ R9, R8, R7 ;  /* 0x0000000708090220 */ /* 0x001fe20000410000 */
[----:B------:R-:W-:Y:S01]  /*06b0*/  @P0 FMUL.FTZ R11, R7, 0.5 ;  /* 0x3f000000070b0820 */ /* 0x000fe20000410000 */
[----:B------:R-:W-:Y:S02]  /*06c0*/  @!P0 MOV R7, R0 ;  /* 0x0000000000078202 */ /* 0x000fe40000000f00 */
[----:B------:R-:W-:-:S04]  /*06d0*/  @P0 FADD.FTZ R10, -R9, -RZ ;  /* 0x800000ff090a0221 */ /* 0x000fc80000010100 */
[----:B------:R-:W-:-:S04]  /*06e0*/  @P0 FFMA R10, R9, R10, R8 ;  /* 0x0000000a090a0223 */ /* 0x000fc80000000008 */
[----:B------:R-:W-:-:S04]  /*06f0*/  @P0 FFMA R10, R10, R11, R9 ;  /* 0x0000000b0a0a0223 */ /* 0x000fc80000000009 */
[----:B------:R-:W-:-:S07]  /*0700*/  @P0 FMUL.FTZ R7, R10, 2.3283064365386962891e-10 ;  /* 0x2f8000000a070820 */ /* 0x000fce0000410000 */
.L_x_6:
[----:B------:R-:W-:Y:S02]  /*0710*/  HFMA2 R9, -RZ, RZ, 0, 0 ;  /* 0x00000000ff097431 */ /* 0x000fe400000001ff */
[----:B------:R-:W-:-:S04]  /*0720*/  IMAD.MOV.U32 R8, RZ, RZ, R12 ;  /* 0x000000ffff087224 */ /* 0x000fc800078e000c */
[----:B------:R-:W-:Y:S05]  /*0730*/  RET.REL.NODEC R8 `(_Z17fluid_step_kernelPfS_S_S_ff) ;  /* 0xfffffff808307950 */ /* 0x000fea0003c3ffff */
        .weak           $__internal_1_$__cuda_sm3x_div_rn_noftz_f32_slowpath
        .type           $__internal_1_$__cuda_sm3x_div_rn_noftz_f32_slowpath,@function
        .size           $__internal_1_$__cuda_sm3x_div_rn_noftz_f32_slowpath,(.L_x_21 - $__internal_1_$__cuda_sm3x_div_rn_noftz_f32_slowpath)
$__internal_1_$__cuda_sm3x_div_rn_noftz_f32_slowpath:
[----:B------:R-:W-:Y:S01]  /*0740*/  SHF.R.U32.HI R7, RZ, 0x17, R0 ;  /* 0x00000017ff077819 */ /* 0x000fe20000011600 */
[----:B------:R-:W-:Y:S04]  /*0750*/  BSSY.RECONVERGENT B0, `(.L_x_7) ;  /* 0x000005b000007945 */ /* 0x000fe80003800200 */
[----:B------:R-:W-:Y:S01]  /*0760*/  BSSY.RELIABLE B2, `(.L_x_8) ;  /* 0x0000019000027945 */ /* 0x000fe20003800100 */
[----:B------:R-:W-:-:S04]  /*0770*/  LOP3.LUT R14, R7, 0xff, RZ, 0xc0, !PT ;  /* 0x000000ff070e7812 */ /* 0x000fc800078ec0ff */
[----:B------:R-:W-:-:S04]  /*0780*/  IADD3 R10, PT, PT, R14, -0x1, RZ ;  /* 0xffffffff0e0a7810 */ /* 0x000fc80007ffe0ff */
[----:B------:R-:W-:-:S13]  /*0790*/  ISETP.GT.U32.AND P0, PT, R10, 0xfd, PT ;  /* 0x000000fd0a00780c */ /* 0x000fda0003f04070 */
[----:B------:R-:W-:Y:S01]  /*07a0*/  @!P0 IMAD.MOV.U32 R9, RZ, RZ, RZ ;  /* 0x000000ffff098224 */ /* 0x000fe200078e00ff */
[----:B------:R-:W-:Y:S06]  /*07b0*/  @!P0 BRA `(.L_x_9) ;  /* 0x00000000004c8947 */ /* 0x000fec0003800000 */
[----:B------:R-:W-:-:S13]  /*07c0*/  FSETP.GTU.FTZ.AND P0, PT, |R0|, +INF , PT ;  /* 0x7f8000000000780b */ /* 0x000fda0003f1c200 */
[----:B------:R-:W-:Y:S05]  /*07d0*/  @P0 BREAK.RELIABLE B2 ;  /* 0x0000000000020942 */ /* 0x000fea0003800100 */
[----:B------:R-:W-:Y:S05]  /*07e0*/  @P0 BRA `(.L_x_10) ;  /* 0x0000000400400947 */ /* 0x000fea0003800000 */
[----:B------:R-:W-:-:S04]  /*07f0*/  MOV R7, 0x42c80000 ;  /* 0x42c8000000077802 */ /* 0x000fc80000000f00 */
[----:B------:R-:W-:-:S13]  /*0800*/  LOP3.LUT P0, RZ, R0, 0x7fffffff, R7, 0xc8, !PT ;  /* 0x7fffffff00ff7812 */ /* 0x000fda000780c807 */
[----:B------:R-:W-:Y:S05]  /*0810*/  @!P0 BREAK.RELIABLE B2 ;  /* 0x0000000000028942 */ /* 0x000fea0003800100 */
[----:B------:R-:W-:Y:S05]  /*0820*/  @!P0 BRA `(.L_x_11) ;  /* 0x0000000400288947 */ /* 0x000fea0003800000 */
[----:B------:R-:W-:Y:S02]  /*0830*/  FSETP.NEU.FTZ.AND P0, PT, |R0|, +INF , PT ;  /* 0x7f8000000000780b */ /* 0x000fe40003f1d200 */
[----:B------:R-:W-:-:S04]  /*0840*/  LOP3.LUT P1, RZ, R7, 0x7fffffff, RZ, 0xc0, !PT ;  /* 0x7fffffff07ff7812 */ /* 0x000fc8000782c0ff */
[----:B------:R-:W-:-:S13]  /*0850*/  PLOP3.LUT P0, PT, P0, P1, PT, 0x2f, 0xf2 ;  /* 0x0000000000f2781c */ /* 0x000fda0000702577 */
[----:B------:R-:W-:Y:S05]  /*0860*/  @P0 BREAK.RELIABLE B2 ;  /* 0x0000000000020942 */ /* 0x000fea0003800100 */
[----:B------:R-:W-:Y:S05]  /*0870*/  @P0 BRA `(.L_x_12) ;  /* 0x00000004000c0947 */ /* 0x000fea0003800000 */
[----:B------:R-:W-:-:S13]  /*0880*/  LOP3.LUT P0, RZ, R0, 0x7fffffff, RZ, 0xc0, !PT ;  /* 0x7fffffff00ff7812 */ /* 0x000fda000780c0ff */
[----:B------:R-:W-:Y:S05]  /*0890*/  @!P0 BREAK.RELIABLE B2 ;  /* 0x0000000000028942 */ /* 0x000fea0003800100 */
[----:B------:R-:W-:Y:S05]  /*08a0*/  @!P0 BRA `(.L_x_13) ;  /* 0x0000000000f48947 */ /* 0x000fea0003800000 */
[----:B------:R-:W-:Y:S01]  /*08b0*/  ISETP.GE.AND P0, PT, R10, RZ, PT ;  /* 0x000000ff0a00720c */ /* 0x000fe20003f06270 */
[----:B------:R-:W-:-:S12]  /*08c0*/  HFMA2 R9, -RZ, RZ, 0, 0 ;  /* 0x00000000ff097431 */ /* 0x000fd800000001ff */
[----:B------:R-:W-:Y:S01]  /*08d0*/  @!P0 FFMA R0, R0, 1.84467440737095516160e+19, RZ ;  /* 0x5f80000000008823 */ /* 0x000fe200000000ff */
[----:B------:R-:W-:-:S07]  /*08e0*/  @!P0 VIADD R9, R9, 0x40 ;  /* 0x0000004009098836 */ /* 0x000fce0000000000 */
.L_x_9:
[----:B------:R-:W-:Y:S05]  /*08f0*/  BSYNC.RELIABLE B2 ;  /* 0x0000000000027941 */ /* 0x000fea0003800100 */
.L_x_8:
[----:B------:R-:W-:Y:S01]  /*0900*/  LEA R7, R14, 0xc0800000, 0x17 ;  /* 0xc08000000e077811 */ /* 0x000fe200078eb8ff */
[----:B------:R-:W-:Y:S01]  /*0910*/  UMOV UR4, 0x42c80000 ;  /* 0x42c8000000047882 */ /* 0x000fe20000000000 */
[----:B------:R-:W-:Y:S01]  /*0920*/  IADD3 R9, PT, PT, R9, 0x85, -R14 ;  /* 0x0000008509097810 */ /* 0x000fe20007ffe80e */
[----:B------:R-:W-:Y:S01]  /*0930*/  UIADD3 UR4, UPT, UPT, UR4, -0x3000000, URZ ;  /* 0xfd00000004047890 */ /* 0x000fe2000fffe0ff */
[----:B------:R-:W-:Y:S01]  /*0940*/  IADD3 R10, PT, PT, -R7, R0, RZ ;  /* 0x00000000070a7210 */ /* 0x000fe20007ffe1ff */
[----:B------:R-:W-:Y:S03]  /*0950*/  BSSY.RECONVERGENT B2, `(.L_x_14) ;  /* 0x0000031000027945 */ /* 0x000fe60003800200 */
[----:B------:R-:W0:Y:S01]  /*0960*/  MUFU.RCP R0, R10 ;  /* 0x0000000a00007308 */ /* 0x000e220000001000 */
[----:B------:R-:W-:-:S04]  /*0970*/  FADD.FTZ R7, -R10, -RZ ;  /* 0x800000ff0a077221 */ /* 0x000fc80000010100 */
[----:B0-----:R-:W-:-:S04]  /*0980*/  FFMA R11, R0, R7, 1 ;  /* 0x3f800000000b7423 */ /* 0x001fc80000000007 */
[----:B------:R-:W-:-:S04]  /*0990*/  FFMA R0, R0, R11, R0 ;  /* 0x0000000b00007223 */ /* 0x000fc80000000000 */
[----:B------:R-:W-:-:S04]  /*09a0*/  FFMA R11, R0, UR4, RZ ;  /* 0x00000004000b7c23 */ /* 0x000fc800080000ff */
[----:B------:R-:W-:-:S04]  /*09b0*/  FFMA R12, R7, R11, UR4 ;  /* 0x00000004070c7e23 */ /* 0x000fc8000800000b */
[----:B------:R-:W-:-:S04]  /*09c0*/  FFMA R11, R0, R12, R11 ;  /* 0x0000000c000b7223 */ /* 0x000fc8000000000b */
[----:B------:R-:W-:-:S04]  /*09d0*/  FFMA R12, R7, R11, UR4 ;  /* 0x00000004070c7e23 */ /* 0x000fc8000800000b */
[----:B------:R-:W-:-:S05]  /*09e0*/  FFMA R7, R0, R12, R11 ;  /* 0x0000000c00077223 */ /* 0x000fca000000000b */
[----:B------:R-:W-:-:S04]  /*09f0*/  SHF.R.U32.HI R10, RZ, 0x17, R7 ;  /* 0x00000017ff0a7819 */ /* 0x000fc80000011607 */
[----:B------:R-:W-:-:S04]  /*0a00*/  LOP3.LUT R10, R10, 0xff, RZ, 0xc0, !PT ;  /* 0x000000ff0a0a7812 */ /* 0x000fc800078ec0ff */
[----:B------:R-:W-:-:S05]  /*0a10*/  IADD3 R13, PT, PT, R10, R9, RZ ;  /* 0x000000090a0d7210 */ /* 0x000fca0007ffe0ff */
[----:B------:R-:W-:-:S05]  /*0a20*/  VIADD R10, R13, 0xffffffff ;  /* 0xffffffff0d0a7836 */ /* 0x000fca0000000000 */
[----:B------:R-:W-:-:S13]  /*0a30*/  ISETP.GE.U32.AND P0, PT, R10, 0xfe, PT ;  /* 0x000000fe0a00780c */ /* 0x000fda0003f06070 */
[----:B------:R-:W-:Y:S05]  /*0a40*/  @!P0 BRA `(.L_x_15) ;  /* 0x0000000000808947 */ /* 0x000fea0003800000 */
[----:B------:R-:W-:-:S13]  /*0a50*/  ISETP.GT.AND P0, PT, R13, 0xfe, PT ;  /* 0x000000fe0d00780c */ /* 0x000fda0003f04270 */
[----:B------:R-:W-:Y:S05]  /*0a60*/  @P0 BRA `(.L_x_16) ;  /* 0x00000000006c0947 */ /* 0x000fea0003800000 */
[----:B------:R-:W-:-:S13]  /*0a70*/  ISETP.GE.AND P0, PT, R13, 0x1, PT ;  /* 0x000000010d00780c */ /* 0x000fda0003f06270 */
[----:B------:R-:W-:Y:S05]  /*0a80*/  @P0 BRA `(.L_x_17) ;  /* 0x0000000000740947 */ /* 0x000fea0003800000 */
[----:B------:R-:W-:Y:S02]  /*0a90*/  ISETP.GE.AND P0, PT, R13, -0x18, PT ;  /* 0xffffffe80d00780c */ /* 0x000fe40003f06270 */
[----:B------:R-:W-:-:S11]  /*0aa0*/  LOP3.LUT R7, R7, 0x80000000, RZ, 0xc0, !PT ;  /* 0x8000000007077812 */ /* 0x000fd600078ec0ff */
[----:B------:R-:W-:Y:S05]  /*0ab0*/  @!P0 BRA `(.L_x_17) ;  /* 0x0000000000688947 */ /* 0x000fea0003800000 */
[CCC-:B------:R-:W-:Y:S01]  /*0ac0*/  FFMA.RZ R9, R0.reuse, R12.reuse, R11.reuse ;  /* 0x0000000c00097223 */ /* 0x1c0fe2000000c00b */
[C---:B------:R-:W-:Y:S02]  /*0ad0*/  ISETP.NE.AND P2, PT, R13.reuse, RZ, PT ;  /* 0x000000ff0d00720c */ /* 0x040fe40003f45270 */
[----:B------:R-:W-:Y:S02]  /*0ae0*/  ISETP.NE.AND P1, PT, R13, RZ, PT ;  /* 0x000000ff0d00720c */ /* 0x000fe40003f25270 */
[----:B------:R-:W-:Y:S01]  /*0af0*/  LOP3.LUT R10, R9, 0x7fffff, RZ, 0xc0, !PT ;  /* 0x007fffff090a7812 */ /* 0x000fe200078ec0ff */
[CCC-:B------:R-:W-:Y:S01]  /*0b00*/  FFMA.RP R9, R0.reuse, R12.reuse, R11.reuse ;  /* 0x0000000c00097223 */ /* 0x1c0fe2000000800b */
[----:B------:R-:W-:Y:S01]  /*0b10*/  FFMA.RM R0, R0, R12, R11 ;  /* 0x0000000c00007223 */ /* 0x000fe2000000400b */
[----:B------:R-:W-:Y:S02]  /*0b20*/  IADD3 R11, PT, PT, R13, 0x20, RZ ;  /* 0x000000200d0b7810 */ /* 0x000fe40007ffe0ff */
[----:B------:R-:W-:-:S02]  /*0b30*/  LOP3.LUT R10, R10, 0x800000, RZ, 0xfc, !PT ;  /* 0x008000000a0a7812 */ /* 0x000fc400078efcff */
[----:B------:R-:W-:Y:S02]  /*0b40*/  IADD3 R12, PT, PT, -R13, RZ, RZ ;  /* 0x000000ff0d0c7210 */ /* 0x000fe40007ffe1ff */
[----:B------:R-:W-:Y:S02]  /*0b50*/  SHF.L.U32 R11, R10, R11, RZ ;  /* 0x0000000b0a0b7219 */ /* 0x000fe400000006ff */
[----:B------:R-:W-:Y:S02]  /*0b60*/  FSETP.NEU.FTZ.AND P0, PT, R9, R0, PT ;  /* 0x000000000900720b */ /* 0x000fe40003f1d000 */
[----:B------:R-:W-:Y:S02]  /*0b70*/  SEL R9, R12, RZ, P2 ;  /* 0x000000ff0c097207 */ /* 0x000fe40001000000 */
[----:B------:R-:W-:Y:S02]  /*0b80*/  ISETP.NE.AND P1, PT, R11, RZ, P1 ;  /* 0x000000ff0b00720c */ /* 0x000fe40000f25270 */
[----:B------:R-:W-:-:S02]  /*0b90*/  SHF.R.U32.HI R9, RZ, R9, R10 ;  /* 0x00000009ff097219 */ /* 0x000fc4000001160a */
[----:B------:R-:W-:Y:S02]  /*0ba0*/  PLOP3.LUT P0, PT, P0, P1, PT, 0xf8, 0x8f ;  /* 0x00000000008f781c */ /* 0x000fe40000703f70 */
[----:B------:R-:W-:Y:S02]  /*0bb0*/  SHF.R.U32.HI R11, RZ, 0x1, R9 ;  /* 0x00000001ff0b7819 */ /* 0x000fe40000011609 */
[----:B------:R-:W-:-:S04]  /*0bc0*/  SEL R0, RZ, 0x1, !P0 ;  /* 0x00000001ff007807 */ /* 0x000fc80004000000 */
[----:B------:R-:W-:-:S04]  /*0bd0*/  LOP3.LUT R0, R0, 0x1, R11, 0xf8, !PT ;  /* 0x0000000100007812 */ /* 0x000fc800078ef80b */
[----:B------:R-:W-:-:S05]  /*0be0*/  LOP3.LUT R0, R0, R9, RZ, 0xc0, !PT ;  /* 0x0000000900007212 */ /* 0x000fca00078ec0ff */
[----:B------:R-:W-:-:S05]  /*0bf0*/  IMAD.IADD R0, R11, 0x1, R0 ;  /* 0x000000010b007824 */ /* 0x000fca00078e0200 */
[----:B------:R-:W-:Y:S01]  /*0c00*/  LOP3.LUT R7, R0, R7, RZ, 0xfc, !PT ;  /* 0x0000000700077212 */ /* 0x000fe200078efcff */
[----:B------:R-:W-:Y:S06]  /*0c10*/  BRA `(.L_x_17) ;  /* 0x0000000000107947 */ /* 0x000fec0003800000 */
.L_x_16:
[----:B------:R-:W-:-:S04]  /*0c20*/  LOP3.LUT R7, R7, 0x80000000, RZ, 0xc0, !PT ;  /* 0x8000000007077812 */ /* 0x000fc800078ec0ff */
[----:B------:R-:W-:Y:S01]  /*0c30*/  LOP3.LUT R7, R7, 0x7f800000, RZ, 0xfc, !PT ;  /* 0x7f80000007077812 */ /* 0x000fe200078efcff */
[----:B------:R-:W-:Y:S06]  /*0c40*/  BRA `(.L_x_17) ;  /* 0x0000000000047947 */ /* 0x000fec0003800000 */
.L_x_15:
[----:B------:R-:W-:-:S07]  /*0c50*/  LEA R7, R9, R7, 0x17 ;  /* 0x0000000709077211 */ /* 0x000fce00078eb8ff */
.L_x_17:
[----:B------:R-:W-:Y:S05]  /*0c60*/  BSYNC.RECONVERGENT B2 ;  /* 0x0000000000027941 */ /* 0x000fea0003800200 */
.L_x_14:
[----:B------:R-:W-:Y:S05]  /*0c70*/  BRA `(.L_x_18) ;  /* 0x0000000000207947 */ /* 0x000fea0003800000 */
.L_x_13:
[----:B------:R-:W-:-:S04]  /*0c80*/  LOP3.LUT R7, R0, 0x80000000, R7, 0x48, !PT ;  /* 0x8000000000077812 */ /* 0x000fc800078e4807 */
[----:B------:R-:W-:Y:S01]  /*0c90*/  LOP3.LUT R7, R7, 0x7f800000, RZ, 0xfc, !PT ;  /* 0x7f80000007077812 */ /* 0x000fe200078efcff */
[----:B------:R-:W-:Y:S06]  /*0ca0*/  BRA `(.L_x_18) ;  /* 0x0000000000147947 */ /* 0x000fec0003800000 */
.L_x_12:
[----:B------:R-:W-:Y:S01]  /*0cb0*/  LOP3.LUT R7, R0, 0x80000000, R7, 0x48, !PT ;  /* 0x8000000000077812 */ /* 0x000fe200078e4807 */
[----:B------:R-:W-:Y:S06]  /*0cc0*/  BRA `(.L_x_18) ;  /* 0x00000000000c7947 */ /* 0x000fec0003800000 */
.L_x_11:
[----:B------:R-:W0:Y:S01]  /*0cd0*/  MUFU.RSQ R7, -QNAN ;  /* 0xffc0000000077908 */ /* 0x000e220000001400 */
[----:B------:R-:W-:Y:S05]  /*0ce0*/  BRA `(.L_x_18) ;  /* 0x0000000000047947 */ /* 0x000fea0003800000 */
.L_x_10:
[----:B------:R-:W-:-:S07]  /*0cf0*/  FADD.FTZ R7, R0, 100 ;  /* 0x42c8000000077421 */ /* 0x000fce0000010000 */
.L_x_18:
[----:B------:R-:W-:Y:S05]  /*0d00*/  BSYNC.RECONVERGENT B0 ;  /* 0x0000000000007941 */ /* 0x000fea0003800200 */
.L_x_7:
[----:B------:R-:W-:-:S04]  /*0d10*/  HFMA2 R9, -RZ, RZ, 0, 0 ;  /* 0x00000000ff097431 */ /* 0x000fc800000001ff */
[----:B0-----:R-:W-:Y:S05]  /*0d20*/  RET.REL.NODEC R8 `(_Z17fluid_step_kernelPfS_S_S_ff) ;  /* 0xfffffff008b47950 */ /* 0x001fea0003c3ffff */
.L_x_19:
        /* <DEDUP_REMOVED lines=13> */
.L_x_21:


//--------------------- .nv.shared.reserved.0     --------------------------
	.section	.nv.shared.reserved.0,"aw",@nobits
	.weak		__nv_reservedSMEM_offset_0_alias
	.size		__nv_reservedSMEM_offset_0_alias, 0, 64
	.other		__nv_reservedSMEM_offset_0_alias,@"STO_CUDA_RESERVED_SHARED STV_DEFAULT"
__nv_reservedSMEM_offset_0_alias:
	.zero		0
	.zero		64


//--------------------- .nv.constant0._Z16vorticity_kernelPfS_S_ --------------------------
	.section	.nv.constant0._Z16vorticity_kernelPfS_S_,"a",@progbits
	.sectionflags	@""
	.align	4
.nv.constant0._Z16vorticity_kernelPfS_S_:
	.zero		920


//--------------------- .nv.constant0._Z17fluid_step_kernelPfS_S_S_ff --------------------------
	.section	.nv.constant0._Z17fluid_step_kernelPfS_S_S_ff,"a",@progbits
	.sectionflags	@""
	.align	4
.nv.constant0._Z17fluid_step_kernelPfS_S_S_ff:
	.zero		936


//--------------------- SYMBOLS --------------------------

	.type		.nv.reservedSmem.offset0,@object
	.size		.nv.reservedSmem.offset0,0x4
